	.headerflags	@"EF_CUDA_TEXMODE_UNIFIED EF_CUDA_64BIT_ADDRESS EF_CUDA_ACCELERATORS EF_CUDA_SM90 EF_CUDA_VIRTUAL_SM(EF_CUDA_SM90)"
	.elftype	@"ET_EXEC"


//--------------------- .nv.info                  --------------------------
	.section	.nv.info,"",@"SHT_CUDA_INFO"
	.align	4


	//----- nvinfo : EIATTR_REGCOUNT
	.align		4
        /*0000*/ 	.byte	0x04, 0x2f
        /*0002*/ 	.short	(.L_1 - .L_0)
	.align		4
.L_0:
        /*0004*/ 	.word	index@(triton_poi_fused_div_sub_0)
        /*0008*/ 	.word	0x00000016


	//----- nvinfo : EIATTR_MIN_STACK_SIZE
	.align		4
.L_1:
        /*000c*/ 	.byte	0x04, 0x12
        /*000e*/ 	.short	(.L_3 - .L_2)
	.align		4
.L_2:
        /*0010*/ 	.word	index@(triton_poi_fused_div_sub_0)
        /*0014*/ 	.word	0x00000000


	//----- nvinfo : EIATTR_FRAME_SIZE
	.align		4
.L_3:
        /*0018*/ 	.byte	0x04, 0x11
        /*001a*/ 	.short	(.L_5 - .L_4)
	.align		4
.L_4:
        /*001c*/ 	.word	index@(triton_poi_fused_div_sub_0)
        /*0020*/ 	.word	0x00000000


	//----- nvinfo : EIATTR_MIN_STACK_SIZE
	.align		4
.L_5:
        /*0024*/ 	.byte	0x04, 0x12
        /*0026*/ 	.short	(.L_7 - .L_6)
	.align		4
.L_6:
        /*0028*/ 	.word	index@(triton_poi_fused_div_sub_0)
        /*002c*/ 	.word	0x00000000
.L_7:


//--------------------- .nv.info.triton_poi_fused_div_sub_0 --------------------------
	.section	.nv.info.triton_poi_fused_div_sub_0,"",@"SHT_CUDA_INFO"
	.sectionflags	@""
	.align	4


	//----- nvinfo : EIATTR_CUDA_API_VERSION
	.align		4
        /*0000*/ 	.byte	0x04, 0x37
        /*0002*/ 	.short	(.L_9 - .L_8)
.L_8:
        /*0004*/ 	.word	0x0000007c


	//----- nvinfo : EIATTR_KPARAM_INFO
	.align		4
.L_9:
        /*0008*/ 	.byte	0x04, 0x17
        /*000a*/ 	.short	(.L_11 - .L_10)
.L_10:
        /*000c*/ 	.word	0x00000000
        /*0010*/ 	.short	0x0005
        /*0012*/ 	.short	0x0024
        /*0014*/ 	.byte	0x00, 0xf0, 0x11, 0x00


	//----- nvinfo : EIATTR_KPARAM_INFO
	.align		4
.L_11:
        /*0018*/ 	.byte	0x04, 0x17
        /*001a*/ 	.short	(.L_13 - .L_12)
.L_12:
        /*001c*/ 	.word	0x00000000
        /*0020*/ 	.short	0x0004
        /*0022*/ 	.short	0x0020
        /*0024*/ 	.byte	0x00, 0xf0, 0x11, 0x00


	//----- nvinfo : EIATTR_KPARAM_INFO
	.align		4
.L_13:
        /*0028*/ 	.byte	0x04, 0x17
        /*002a*/ 	.short	(.L_15 - .L_14)
.L_14:
        /*002c*/ 	.word	0x00000000
        /*0030*/ 	.short	0x0003
        /*0032*/ 	.short	0x0018
        /*0034*/ 	.byte	0x00, 0xf4, 0x21, 0x00


	//----- nvinfo : EIATTR_KPARAM_INFO
	.align		4
.L_15:
        /*0038*/ 	.byte	0x04, 0x17
        /*003a*/ 	.short	(.L_17 - .L_16)
.L_16:
        /*003c*/ 	.word	0x00000000
        /*0040*/ 	.short	0x0002
        /*0042*/ 	.short	0x0010
        /*0044*/ 	.byte	0x00, 0xf4, 0x21, 0x00


	//----- nvinfo : EIATTR_KPARAM_INFO
	.align		4
.L_17:
        /*0048*/ 	.byte	0x04, 0x17
        /*004a*/ 	.short	(.L_19 - .L_18)
.L_18:
        /*004c*/ 	.word	0x00000000
        /*0050*/ 	.short	0x0001
        /*0052*/ 	.short	0x0008
        /*0054*/ 	.byte	0x00, 0xf4, 0x21, 0x00


	//----- nvinfo : EIATTR_KPARAM_INFO
	.align		4
.L_19:
        /*0058*/ 	.byte	0x04, 0x17
        /*005a*/ 	.short	(.L_21 - .L_20)
.L_20:
        /*005c*/ 	.word	0x00000000
        /*0060*/ 	.short	0x0000
        /*0062*/ 	.short	0x0000
        /*0064*/ 	.byte	0x00, 0xf4, 0x21, 0x00


	//----- nvinfo : EIATTR_SPARSE_MMA_MASK
	.align		4
.L_21:
        /*0068*/ 	.byte	0x03, 0x50
        /*006a*/ 	.short	0x0000


	//----- nvinfo : EIATTR_MAXREG_COUNT
	.align		4
        /*006c*/ 	.byte	0x03, 0x1b
        /*006e*/ 	.short	0x00ff


	//----- nvinfo : EIATTR_EXIT_INSTR_OFFSETS
	.align		4
        /*0070*/ 	.byte	0x04, 0x1c
        /*0072*/ 	.short	(.L_23 - .L_22)


	//   ....[0]....
.L_22:
        /*0074*/ 	.word	0x00000480


	//   ....[1]....
        /*0078*/ 	.word	0x000004e0


	//----- nvinfo : EIATTR_REQNTID
	.align		4
.L_23:
        /*007c*/ 	.byte	0x04, 0x10
        /*007e*/ 	.short	(.L_25 - .L_24)
.L_24:
        /*0080*/ 	.word	0x00000080
        /*0084*/ 	.word	0x00000001
        /*0088*/ 	.word	0x00000001


	//----- nvinfo : EIATTR_CBANK_PARAM_SIZE
	.align		4
.L_25:
        /*008c*/ 	.byte	0x03, 0x19
        /*008e*/ 	.short	0x0028


	//----- nvinfo : EIATTR_PARAM_CBANK
	.align		4
        /*0090*/ 	.byte	0x04, 0x0a
        /*0092*/ 	.short	(.L_27 - .L_26)
	.align		4
.L_26:
        /*0094*/ 	.word	index@(.nv.constant0.triton_poi_fused_div_sub_0)
        /*0098*/ 	.short	0x0210
        /*009a*/ 	.short	0x0028


	//----- nvinfo : EIATTR_SW_WAR
	.align		4
.L_27:
        /*009c*/ 	.byte	0x04, 0x36
        /*009e*/ 	.short	(.L_29 - .L_28)
.L_28:
        /*00a0*/ 	.word	0x00000008
.L_29:


//--------------------- .nv.callgraph             --------------------------
	.section	.nv.callgraph,"",@"SHT_CUDA_CALLGRAPH"
	.align	4
	.sectionentsize	8
	.align		4
        /*0000*/ 	.word	0x00000000
	.align		4
        /*0004*/ 	.word	0xffffffff
	.align		4
        /*0008*/ 	.word	0x00000000
	.align		4
        /*000c*/ 	.word	0xfffffffe
	.align		4
        /*0010*/ 	.word	0x00000000
	.align		4
        /*0014*/ 	.word	0xfffffffd
	.align		4
        /*0018*/ 	.word	0x00000000
	.align		4
        /*001c*/ 	.word	0xfffffffc


//--------------------- .text.triton_poi_fused_div_sub_0 --------------------------
	.section	.text.triton_poi_fused_div_sub_0,"ax",@progbits
	.sectionflags	@"SHF_BARRIERS=1"
	.align	128
        .global         triton_poi_fused_div_sub_0
        .type           triton_poi_fused_div_sub_0,@function
        .size           triton_poi_fused_div_sub_0,(.L_x_1 - triton_poi_fused_div_sub_0)
        .other          triton_poi_fused_div_sub_0,@"STO_CUDA_ENTRY STV_DEFAULT"
triton_poi_fused_div_sub_0:
.text.triton_poi_fused_div_sub_0:
[----:B------:R-:W0:Y:S01]  /*0000*/  LDC R1, c[0x0][0x28] ;  /* 0x00000a00ff017b82 */ /* 0x000e220000000800 */
[----:B------:R-:W1:Y:S07]  /*0010*/  S2R R7, SR_CTAID.Y ;  /* 0x0000000000077919 */ /* 0x000e6e0000002600 */
[----:B------:R-:W2:Y:S01]  /*0020*/  LDC.64 R14, c[0x0][0x220] ;  /* 0x00008800ff0e7b82 */ /* 0x000ea20000000a00 */
[----:B------:R-:W-:Y:S01]  /*0030*/  CS2R R16, SRZ ;  /* 0x0000000000107805 */ /* 0x000fe2000001ff00 */
[----:B------:R-:W-:Y:S01]  /*0040*/  ULDC.64 UR6, c[0x0][0x208] ;  /* 0x0000820000067ab9 */ /* 0x000fe20000000a00 */
[----:B------:R-:W3:Y:S01]  /*0050*/  S2R R2, SR_TID.X ;  /* 0x0000000000027919 */ /* 0x000ee20000002100 */
[----:B------:R-:W4:Y:S04]  /*0060*/  S2R R11, SR_CTAID.X ;  /* 0x00000000000b7919 */ /* 0x000f280000002500 */
[----:B------:R-:W5:Y:S08]  /*0070*/  LDC.64 R4, c[0x0][0x210] ;  /* 0x00008400ff047b82 */ /* 0x000f700000000a00 */
[----:B------:R-:W5:Y:S01]  /*0080*/  LDC.64 R8, c[0x0][0x218] ;  /* 0x00008600ff087b82 */ /* 0x000f620000000a00 */
[C---:B-1----:R-:W-:Y:S01]  /*0090*/  IMAD.HI R0, R7.reuse, 0x55555556, RZ ;  /* 0x5555555607007827 */ /* 0x042fe200078e02ff */
[----:B------:R-:W-:-:S02]  /*00a0*/  ISETP.GE.AND P2, PT, R7, 0xc, PT ;  /* 0x0000000c0700780c */ /* 0x000fc40003f46270 */
[----:B---3--:R-:W-:Y:S02]  /*00b0*/  SHF.L.U32 R10, R2, 0x2, RZ ;  /* 0x00000002020a7819 */ /* 0x008fe400000006ff */
[----:B------:R-:W-:Y:S02]  /*00c0*/  LEA.HI R0, R0, R0, RZ, 0x1 ;  /* 0x0000000000007211 */ /* 0x000fe400078f08ff */
[----:B------:R-:W-:-:S03]  /*00d0*/  LOP3.LUT R10, R10, 0x1fc, RZ, 0xc0, !PT ;  /* 0x000001fc0a0a7812 */ /* 0x000fc600078ec0ff */
[----:B------:R-:W-:-:S04]  /*00e0*/  IMAD R3, R0, -0x3, R7 ;  /* 0xfffffffd00037824 */ /* 0x000fc800078e0207 */
[----:B--2---:R-:W-:-:S05]  /*00f0*/  IMAD.WIDE R14, R3, 0x4, R14 ;  /* 0x00000004030e7825 */ /* 0x004fca00078e020e */
[----:B------:R-:W2:Y:S01]  /*0100*/  @!P2 LDG.E.EL R17, desc[UR6][R14.64] ;  /* 0x000000060e11a981 */ /* 0x000ea2000c2e1900 */
[----:B----4-:R-:W-:Y:S01]  /*0110*/  SHF.L.U32 R11, R11, 0x9, RZ ;  /* 0x000000090b0b7819 */ /* 0x010fe200000006ff */
[----:B0----5:R-:W-:Y:S01]  /*0120*/  IMAD.WIDE R8, R3, 0x4, R8 ;  /* 0x0000000403087825 */ /* 0x021fe200078e0208 */
[----:B------:R-:W-:-:S04]  /*0130*/  LEA R6, R7, R10, 0xc ;  /* 0x0000000a07067211 */ /* 0x000fc800078e60ff */
[----:B------:R-:W-:Y:S02]  /*0140*/  IADD3 R13, R11, R6, RZ ;  /* 0x000000060b0d7210 */ /* 0x000fe40007ffe0ff */
[----:B------:R-:W-:Y:S01]  /*0150*/  CS2R R6, SRZ ;  /* 0x0000000000067805 */ /* 0x000fe2000001ff00 */
[----:B------:R-:W3:Y:S02]  /*0160*/  @!P2 LDG.E.EL R16, desc[UR6][R8.64] ;  /* 0x000000060810a981 */ /* 0x000ee4000c2e1900 */
[----:B------:R-:W-:Y:S01]  /*0170*/  IMAD.WIDE R12, R13, 0x4, R4 ;  /* 0x000000040d0c7825 */ /* 0x000fe200078e0204 */
[----:B------:R-:W-:-:S06]  /*0180*/  CS2R R4, SRZ ;  /* 0x0000000000047805 */ /* 0x000fcc000001ff00 */
[----:B------:R0:W3:Y:S01]  /*0190*/  @!P2 LDG.E.EL.128 R4, desc[UR6][R12.64] ;  /* 0x000000060c04a981 */ /* 0x0000e2000c2e1d00 */
[----:B------:R-:W1:Y:S01]  /*01a0*/  S2UR UR5, SR_CgaCtaId ;  /* 0x00000000000579c3 */ /* 0x000e620000008800 */
[----:B------:R-:W-:Y:S02]  /*01b0*/  UMOV UR4, 0x400 ;  /* 0x0000040000047882 */ /* 0x000fe40000000000 */
[----:B-1----:R-:W-:-:S06]  /*01c0*/  UPRMT UR4, UR5, 0x654, UR4 ;  /* 0x0000065405047896 */ /* 0x002fcc0008000004 */
[----:B0-----:R-:W-:Y:S02]  /*01d0*/  LEA R12, R10, UR4, 0x2 ;  /* 0x000000040a0c7c11 */ /* 0x001fe4000f8e10ff */
[----:B------:R-:W-:-:S04]  /*01e0*/  LOP3.LUT R8, R2, 0x7f, RZ, 0xc0, !PT ;  /* 0x0000007f02087812 */ /* 0x000fc800078ec0ff */
[----:B------:R-:W-:Y:S02]  /*01f0*/  LEA R13, R8, UR4, 0x2 ;  /* 0x00000004080d7c11 */ /* 0x000fe4000f8e10ff */
[----:B------:R-:W0:Y:S01]  /*0200*/  LDC.64 R8, c[0x0][0x228] ;  /* 0x00008a00ff087b82 */ /* 0x000e220000000a00 */
[----:B------:R-:W-:Y:S01]  /*0210*/  LOP3.LUT R11, R11, 0x7f, R2, 0xf8, !PT ;  /* 0x0000007f0b0b7812 */ /* 0x000fe200078ef802 */
[----:B------:R-:W-:-:S03]  /*0220*/  IMAD R10, R0, 0x3000, R3 ;  /* 0x00003000000a7824 */ /* 0x000fc600078e0203 */
[C---:B------:R-:W-:Y:S02]  /*0230*/  LOP3.LUT R0, R11.reuse, 0x80, RZ, 0xfc, !PT ;  /* 0x000000800b007812 */ /* 0x040fe400078efcff */
[C---:B------:R-:W-:Y:S01]  /*0240*/  LOP3.LUT R2, R11.reuse, 0x100, RZ, 0xfc, !PT ;  /* 0x000001000b027812 */ /* 0x040fe200078efcff */
[----:B------:R-:W-:Y:S01]  /*0250*/  IMAD R3, R11, 0x3, R10 ;  /* 0x000000030b037824 */ /* 0x000fe200078e020a */
[C---:B--2---:R-:W-:Y:S02]  /*0260*/  FSETP.GT.AND P0, PT, |R17|.reuse, 8.50705917302346158658e+37, PT ;  /* 0x7e8000001100780b */ /* 0x044fe40003f04200 */
[----:B------:R-:W-:-:S11]  /*0270*/  FSETP.GEU.AND P1, PT, |R17|, 1.175494350822287508e-38, PT ;  /* 0x008000001100780b */ /* 0x000fd60003f2e200 */
[----:B------:R-:W-:-:S04]  /*0280*/  @P0 FMUL R17, R17, 0.25 ;  /* 0x3e80000011110820 */ /* 0x000fc80000400000 */
[----:B------:R-:W-:-:S04]  /*0290*/  @!P1 FMUL R17, R17, 16777216 ;  /* 0x4b80000011119820 */ /* 0x000fc80000400000 */
[----:B------:R-:W1:Y:S01]  /*02a0*/  MUFU.RCP R14, R17 ;  /* 0x00000011000e7308 */ /* 0x000e620000001000 */
[C---:B---3--:R-:W-:Y:S01]  /*02b0*/  FADD R4, -R16.reuse, R4 ;  /* 0x0000000410047221 */ /* 0x048fe20000000100 */
[C---:B------:R-:W-:Y:S01]  /*02c0*/  FADD R5, -R16.reuse, R5 ;  /* 0x0000000510057221 */ /* 0x040fe20000000100 */
[C---:B------:R-:W-:Y:S01]  /*02d0*/  FADD R6, -R16.reuse, R6 ;  /* 0x0000000610067221 */ /* 0x040fe20000000100 */
[----:B------:R-:W-:Y:S01]  /*02e0*/  FADD R7, -R16, R7 ;  /* 0x0000000710077221 */ /* 0x000fe20000000100 */
[----:B------:R-:W-:Y:S01]  /*02f0*/  @P0 FMUL R4, R4, 0.25 ;  /* 0x3e80000004040820 */ /* 0x000fe20000400000 */
[----:B------:R-:W-:Y:S01]  /*0300*/  @P0 FMUL R5, R5, 0.25 ;  /* 0x3e80000005050820 */ /* 0x000fe20000400000 */
[----:B------:R-:W-:Y:S01]  /*0310*/  @P0 FMUL R6, R6, 0.25 ;  /* 0x3e80000006060820 */ /* 0x000fe20000400000 */
[----:B------:R-:W-:Y:S01]  /*0320*/  @P0 FMUL R7, R7, 0.25 ;  /* 0x3e80000007070820 */ /* 0x000fe20000400000 */
[----:B------:R-:W-:Y:S01]  /*0330*/  @!P1 FMUL R4, R4, 16777216 ;  /* 0x4b80000004049820 */ /* 0x000fe20000400000 */
[----:B------:R-:W-:Y:S01]  /*0340*/  @!P1 FMUL R5, R5, 16777216 ;  /* 0x4b80000005059820 */ /* 0x000fe20000400000 */
[----:B------:R-:W-:Y:S01]  /*0350*/  @!P1 FMUL R6, R6, 16777216 ;  /* 0x4b80000006069820 */ /* 0x000fe20000400000 */
[----:B------:R-:W-:Y:S01]  /*0360*/  @!P1 FMUL R7, R7, 16777216 ;  /* 0x4b80000007079820 */ /* 0x000fe20000400000 */
[C---:B-1----:R-:W-:Y:S01]  /*0370*/  FMUL R4, R14.reuse, R4 ;  /* 0x000000040e047220 */ /* 0x042fe20000400000 */
[C---:B------:R-:W-:Y:S01]  /*0380*/  FMUL R5, R14.reuse, R5 ;  /* 0x000000050e057220 */ /* 0x040fe20000400000 */
[C---:B------:R-:W-:Y:S01]  /*0390*/  FMUL R6, R14.reuse, R6 ;  /* 0x000000060e067220 */ /* 0x040fe20000400000 */
[----:B------:R-:W-:-:S05]  /*03a0*/  FMUL R7, R14, R7 ;  /* 0x000000070e077220 */ /* 0x000fca0000400000 */
[----:B------:R1:W-:Y:S01]  /*03b0*/  STS.128 [R12], R4 ;  /* 0x000000040c007388 */ /* 0x0003e20000000c00 */
[----:B------:R-:W-:Y:S06]  /*03c0*/  BAR.SYNC.DEFER_BLOCKING 0x0 ;  /* 0x0000000000007b1d */ /* 0x000fec0000010000 */
[----:B------:R-:W2:Y:S04]  /*03d0*/  LDS R15, [R13] ;  /* 0x000000000d0f7984 */ /* 0x000ea80000000800 */
[----:B------:R-:W3:Y:S04]  /*03e0*/  LDS R17, [R13+0x200] ;  /* 0x000200000d117984 */ /* 0x000ee80000000800 */
[----:B------:R-:W4:Y:S01]  /*03f0*/  LDS R19, [R13+0x400] ;  /* 0x000400000d137984 */ /* 0x000f220000000800 */
[----:B-1----:R-:W-:-:S02]  /*0400*/  IMAD R5, R0, 0x3, R10 ;  /* 0x0000000300057824 */ /* 0x002fc400078e020a */
[----:B------:R-:W-:Y:S02]  /*0410*/  IMAD R7, R2, 0x3, R10 ;  /* 0x0000000302077824 */ /* 0x000fe400078e020a */
[----:B0-----:R-:W-:-:S04]  /*0420*/  IMAD.WIDE R2, R3, 0x4, R8 ;  /* 0x0000000403027825 */ /* 0x001fc800078e0208 */
[----:B------:R-:W-:-:S04]  /*0430*/  IMAD.WIDE R4, R5, 0x4, R8 ;  /* 0x0000000405047825 */ /* 0x000fc800078e0208 */
[----:B------:R-:W-:Y:S01]  /*0440*/  IMAD.WIDE R6, R7, 0x4, R8 ;  /* 0x0000000407067825 */ /* 0x000fe200078e0208 */
[----:B--2---:R0:W-:Y:S04]  /*0450*/  @!P2 STG.E desc[UR6][R2.64], R15 ;  /* 0x0000000f0200a986 */ /* 0x0041e8000c101906 */
[----:B---3--:R0:W-:Y:S04]  /*0460*/  @!P2 STG.E desc[UR6][R4.64], R17 ;  /* 0x000000110400a986 */ /* 0x0081e8000c101906 */
[----:B----4-:R0:W-:Y:S02]  /*0470*/  @!P2 STG.E desc[UR6][R6.64], R19 ;  /* 0x000000130600a986 */ /* 0x0101e4000c101906 */
[----:B0-----:R-:W-:Y:S05]  /*0480*/  @P2 EXIT ;  /* 0x000000000000294d */ /* 0x001fea0003800000 */
[----:B------:R-:W0:Y:S01]  /*0490*/  LDS R13, [R13+0x600] ;  /* 0x000600000d0d7984 */ /* 0x000e220000000800 */
[----:B------:R-:W-:-:S05]  /*04a0*/  LOP3.LUT R11, R11, 0x180, RZ, 0xfc, !PT ;  /* 0x000001800b0b7812 */ /* 0x000fca00078efcff */
[----:B------:R-:W-:-:S04]  /*04b0*/  IMAD R11, R11, 0x3, R10 ;  /* 0x000000030b0b7824 */ /* 0x000fc800078e020a */
[----:B------:R-:W-:-:S05]  /*04c0*/  IMAD.WIDE R8, R11, 0x4, R8 ;  /* 0x000000040b087825 */ /* 0x000fca00078e0208 */
[----:B0-----:R-:W-:Y:S01]  /*04d0*/  STG.E desc[UR6][R8.64], R13 ;  /* 0x0000000d08007986 */ /* 0x001fe2000c101906 */
[----:B------:R-:W-:Y:S05]  /*04e0*/  EXIT ;  /* 0x000000000000794d */ /* 0x000fea0003800000 */
.L_x_0:
[----:B------:R-:W-:-:S00]  /*04f0*/  BRA `(.L_x_0) ;  /* 0xfffffffc00fc7947 */ /* 0x000fc0000383ffff */
[----:B------:R-:W-:-:S00]  /*0500*/  NOP ;  /* 0x0000000000007918 */ /* 0x000fc00000000000 */
[----:B------:R-:W-:-:S00]  /*0510*/  NOP ;  /* 0x0000000000007918 */ /* 0x000fc00000000000 */
[----:B------:R-:W-:-:S00]  /*0520*/  NOP ;  /* 0x0000000000007918 */ /* 0x000fc00000000000 */
[----:B------:R-:W-:-:S00]  /*0530*/  NOP ;  /* 0x0000000000007918 */ /* 0x000fc00000000000 */
[----:B------:R-:W-:-:S00]  /*0540*/  NOP ;  /* 0x0000000000007918 */ /* 0x000fc00000000000 */
[----:B------:R-:W-:-:S00]  /*0550*/  NOP ;  /* 0x0000000000007918 */ /* 0x000fc00000000000 */
[----:B------:R-:W-:-:S00]  /*0560*/  NOP ;  /* 0x0000000000007918 */ /* 0x000fc00000000000 */
[----:B------:R-:W-:-:S00]  /*0570*/  NOP ;  /* 0x0000000000007918 */ /* 0x000fc00000000000 */
.L_x_1:


//--------------------- .nv.shared.triton_poi_fused_div_sub_0 --------------------------
	.section	.nv.shared.triton_poi_fused_div_sub_0,"aw",@nobits
	.sectionflags	@""
	.align	16
	.zero		1024


//--------------------- .nv.constant0.triton_poi_fused_div_sub_0 --------------------------
	.section	.nv.constant0.triton_poi_fused_div_sub_0,"a",@progbits
	.sectionflags	@""
	.align	4
.nv.constant0.triton_poi_fused_div_sub_0:
	.zero		568
